//
// Generated by NVIDIA NVVM Compiler
//
// Compiler Build ID: CL-36424714
// Cuda compilation tools, release 13.0, V13.0.88
// Based on NVVM 20.0.0
//

.version 9.0
.target sm_100
.address_size 64

	// .globl	_Z12addVectorGPUPiS_S_i

.visible .entry _Z12addVectorGPUPiS_S_i(
	.param .u64 .ptr .align 1 _Z12addVectorGPUPiS_S_i_param_0,
	.param .u64 .ptr .align 1 _Z12addVectorGPUPiS_S_i_param_1,
	.param .u64 .ptr .align 1 _Z12addVectorGPUPiS_S_i_param_2,
	.param .u32 _Z12addVectorGPUPiS_S_i_param_3
)
{
	.reg .pred 	%p<2>;
	.reg .b32 	%r<9>;
	.reg .b64 	%rd<11>;

	ld.param.u64 	%rd1, [_Z12addVectorGPUPiS_S_i_param_0];
	ld.param.u64 	%rd2, [_Z12addVectorGPUPiS_S_i_param_1];
	ld.param.u64 	%rd3, [_Z12addVectorGPUPiS_S_i_param_2];
	ld.param.u32 	%r2, [_Z12addVectorGPUPiS_S_i_param_3];
	mov.u32 	%r3, %ctaid.x;
	mov.u32 	%r4, %ntid.x;
	mov.u32 	%r5, %tid.x;
	mad.lo.s32 	%r1, %r3, %r4, %r5;
	setp.ge.s32 	%p1, %r1, %r2;
	@%p1 bra 	$L__BB0_2;
	cvta.to.global.u64 	%rd4, %rd1;
	cvta.to.global.u64 	%rd5, %rd2;
	cvta.to.global.u64 	%rd6, %rd3;
	mul.wide.s32 	%rd7, %r1, 4;
	add.s64 	%rd8, %rd4, %rd7;
	ld.global.u32 	%r6, [%rd8];
	add.s64 	%rd9, %rd5, %rd7;
	ld.global.u32 	%r7, [%rd9];
	add.s32 	%r8, %r7, %r6;
	add.s64 	%rd10, %rd6, %rd7;
	st.global.u32 	[%rd10], %r8;
$L__BB0_2:
	ret;

}


// ===== COMPILED SASS (sm_100) =====

	.target	sm_100

	.elftype	@"ET_EXEC"


//--------------------- .note.nv.tkinfo           --------------------------
	.section	.note.nv.tkinfo,"",@"SHT_NOTE"
	.sectionflags	@"SHF_NOTE_NV_TKINFO"
	.tkinfo
        /*0018*/ 	.word	0x00000002
        /*0030*/ 	.string	""
        /*0030*/ 	.string	"ptxas"
        /*0030*/ 	.string	"Cuda compilation tools, release 13.0, V13.0.88"
        /*0030*/ 	.string	"Build cuda_13.0.r13.0/compiler.36424714_0"
        /*0030*/ 	.string	"-arch sm_100 -m 64 "



//--------------------- .note.nv.cuinfo           --------------------------
	.section	.note.nv.cuinfo,"",@"SHT_NOTE"
	.sectionflags	@"SHF_NOTE_NV_CUINFO"
        /*0018*/ 	.short	0x0002
        /*001a*/ 	.short	0x0064
        /*001c*/ 	.short	0x0082
	.zero		2


//--------------------- .nv.info                  --------------------------
	.section	.nv.info,"",@"SHT_CUDA_INFO"
	.align	4


	//----- nvinfo : EIATTR_REGCOUNT
	.align		4
        /*0000*/ 	.byte	0x04, 0x2f
        /*0002*/ 	.short	(.L_1 - .L_0)
	.align		4
.L_0:
        /*0004*/ 	.word	index@(_Z12addVectorGPUPiS_S_i)
        /*0008*/ 	.word	0x0000000c


	//----- nvinfo : EIATTR_FRAME_SIZE
	.align		4
.L_1:
        /*000c*/ 	.byte	0x04, 0x11
        /*000e*/ 	.short	(.L_3 - .L_2)
	.align		4
.L_2:
        /*0010*/ 	.word	index@(_Z12addVectorGPUPiS_S_i)
        /*0014*/ 	.word	0x00000000


	//----- nvinfo : EIATTR_MIN_STACK_SIZE
	.align		4
.L_3:
        /*0018*/ 	.byte	0x04, 0x12
        /*001a*/ 	.short	(.L_5 - .L_4)
	.align		4
.L_4:
        /*001c*/ 	.word	index@(_Z12addVectorGPUPiS_S_i)
        /*0020*/ 	.word	0x00000000
.L_5:


//--------------------- .nv.compat                --------------------------
	.section	.nv.compat,"",@"SHT_CUDA_COMPAT_INFO"
	.align	4
        /*0000*/ 	.byte	0x02, 0x09, 0x00, 0x00, 0x02, 0x02, 0x01, 0x00, 0x02, 0x05, 0x05, 0x00, 0x03, 0x07, 0x01, 0x01
        /*0010*/ 	.byte	0x02, 0x03, 0x00, 0x00, 0x02, 0x06, 0x01, 0x00, 0x04, 0x0b, 0x08, 0x00, 0x09, 0x00, 0x00, 0x00
        /*0020*/ 	.byte	0x00, 0x00, 0x00, 0x00


//--------------------- .nv.info._Z12addVectorGPUPiS_S_i --------------------------
	.section	.nv.info._Z12addVectorGPUPiS_S_i,"",@"SHT_CUDA_INFO"
	.sectionflags	@""
	.align	4


	//----- nvinfo : EIATTR_CUDA_API_VERSION
	.align		4
        /*0000*/ 	.byte	0x04, 0x37
        /*0002*/ 	.short	(.L_7 - .L_6)
.L_6:
        /*0004*/ 	.word	0x00000082


	//----- nvinfo : EIATTR_KPARAM_INFO
	.align		4
.L_7:
        /*0008*/ 	.byte	0x04, 0x17
        /*000a*/ 	.short	(.L_9 - .L_8)
.L_8:
        /*000c*/ 	.word	0x00000000
        /*0010*/ 	.short	0x0003
        /*0012*/ 	.short	0x0018
        /*0014*/ 	.byte	0x00, 0xf0, 0x11, 0x00


	//----- nvinfo : EIATTR_KPARAM_INFO
	.align		4
.L_9:
        /*0018*/ 	.byte	0x04, 0x17
        /*001a*/ 	.short	(.L_11 - .L_10)
.L_10:
        /*001c*/ 	.word	0x00000000
        /*0020*/ 	.short	0x0002
        /*0022*/ 	.short	0x0010
        /*0024*/ 	.byte	0x00, 0xf5, 0x21, 0x00


	//----- nvinfo : EIATTR_KPARAM_INFO
	.align		4
.L_11:
        /*0028*/ 	.byte	0x04, 0x17
        /*002a*/ 	.short	(.L_13 - .L_12)
.L_12:
        /*002c*/ 	.word	0x00000000
        /*0030*/ 	.short	0x0001
        /*0032*/ 	.short	0x0008
        /*0034*/ 	.byte	0x00, 0xf5, 0x21, 0x00


	//----- nvinfo : EIATTR_KPARAM_INFO
	.align		4
.L_13:
        /*0038*/ 	.byte	0x04, 0x17
        /*003a*/ 	.short	(.L_15 - .L_14)
.L_14:
        /*003c*/ 	.word	0x00000000
        /*0040*/ 	.short	0x0000
        /*0042*/ 	.short	0x0000
        /*0044*/ 	.byte	0x00, 0xf5, 0x21, 0x00


	//----- nvinfo : EIATTR_SPARSE_MMA_MASK
	.align		4
.L_15:
        /*0048*/ 	.byte	0x03, 0x50
        /*004a*/ 	.short	0x0000


	//----- nvinfo : EIATTR_MAXREG_COUNT
	.align		4
        /*004c*/ 	.byte	0x03, 0x1b
        /*004e*/ 	.short	0x00ff


	//----- nvinfo : EIATTR_MERCURY_ISA_VERSION
	.align		4
        /*0050*/ 	.byte	0x03, 0x5f
        /*0052*/ 	.short	0x0101


	//----- nvinfo : EIATTR_VRC_CTA_INIT_COUNT
	.align		4
        /*0054*/ 	.byte	0x02, 0x4a
	.zero		1
	.zero		1


	//----- nvinfo : EIATTR_EXIT_INSTR_OFFSETS
	.align		4
        /*0058*/ 	.byte	0x04, 0x1c
        /*005a*/ 	.short	(.L_17 - .L_16)


	//   ....[0]....
.L_16:
        /*005c*/ 	.word	0x00000070


	//   ....[1]....
        /*0060*/ 	.word	0x00000130


	//----- nvinfo : EIATTR_CBANK_PARAM_SIZE
	.align		4
.L_17:
        /*0064*/ 	.byte	0x03, 0x19
        /*0066*/ 	.short	0x001c


	//----- nvinfo : EIATTR_PARAM_CBANK
	.align		4
        /*0068*/ 	.byte	0x04, 0x0a
        /*006a*/ 	.short	(.L_19 - .L_18)
	.align		4
.L_18:
        /*006c*/ 	.word	index@(.nv.constant0._Z12addVectorGPUPiS_S_i)
        /*0070*/ 	.short	0x0380
        /*0072*/ 	.short	0x001c


	//----- nvinfo : EIATTR_SW_WAR
	.align		4
.L_19:
        /*0074*/ 	.byte	0x04, 0x36
        /*0076*/ 	.short	(.L_21 - .L_20)
.L_20:
        /*0078*/ 	.word	0x00000008
.L_21:


//--------------------- .nv.callgraph             --------------------------
	.section	.nv.callgraph,"",@"SHT_CUDA_CALLGRAPH"
	.align	4
	.sectionentsize	8
	.align		4
        /*0000*/ 	.word	0x00000000
	.align		4
        /*0004*/ 	.word	0xffffffff
	.align		4
        /*0008*/ 	.word	0x00000000
	.align		4
        /*000c*/ 	.word	0xfffffffe
	.align		4
        /*0010*/ 	.word	0x00000000
	.align		4
        /*0014*/ 	.word	0xfffffffd
	.align		4
        /*0018*/ 	.word	0x00000000
	.align		4
        /*001c*/ 	.word	0xfffffffc


//--------------------- .text._Z12addVectorGPUPiS_S_i --------------------------
	.section	.text._Z12addVectorGPUPiS_S_i,"ax",@progbits
	.align	128
        .global         _Z12addVectorGPUPiS_S_i
        .type           _Z12addVectorGPUPiS_S_i,@function
        .size           _Z12addVectorGPUPiS_S_i,(.L_x_1 - _Z12addVectorGPUPiS_S_i)
        .other          _Z12addVectorGPUPiS_S_i,@"STO_CUDA_ENTRY STV_DEFAULT"
_Z12addVectorGPUPiS_S_i:
.text._Z12addVectorGPUPiS_S_i:
[----:B------:R-:W-:Y:S01]  /*0000*/  LDC R1, c[0x0][0x37c] ;  /* 0x0000df00ff017b82 */ /* 0x000fe20000000800 */
[----:B------:R-:W0:Y:S07]  /*0010*/  S2R R0, SR_TID.X ;  /* 0x0000000000007919 */ /* 0x000e2e0000002100 */
[----:B------:R-:W0:Y:S01]  /*0020*/  S2UR UR4, SR_CTAID.X ;  /* 0x00000000000479c3 */ /* 0x000e220000002500 */
[----:B------:R-:W1:Y:S07]  /*0030*/  LDCU UR5, c[0x0][0x398] ;  /* 0x00007300ff0577ac */ /* 0x000e6e0008000800 */
[----:B------:R-:W0:Y:S02]  /*0040*/  LDC R9, c[0x0][0x360] ;  /* 0x0000d800ff097b82 */ /* 0x000e240000000800 */
[----:B0-----:R-:W-:-:S05]  /*0050*/  IMAD R9, R9, UR4, R0 ;  /* 0x0000000409097c24 */ /* 0x001fca000f8e0200 */
[----:B-1----:R-:W-:-:S13]  /*0060*/  ISETP.GE.AND P0, PT, R9, UR5, PT ;  /* 0x0000000509007c0c */ /* 0x002fda000bf06270 */
[----:B------:R-:W-:Y:S05]  /*0070*/  @P0 EXIT ;  /* 0x000000000000094d */ /* 0x000fea0003800000 */
[----:B------:R-:W0:Y:S01]  /*0080*/  LDC.64 R2, c[0x0][0x380] ;  /* 0x0000e000ff027b82 */ /* 0x000e220000000a00 */
[----:B------:R-:W1:Y:S07]  /*0090*/  LDCU.64 UR4, c[0x0][0x358] ;  /* 0x00006b00ff0477ac */ /* 0x000e6e0008000a00 */
[----:B------:R-:W2:Y:S08]  /*00a0*/  LDC.64 R4, c[0x0][0x388] ;  /* 0x0000e200ff047b82 */ /* 0x000eb00000000a00 */
[----:B------:R-:W3:Y:S01]  /*00b0*/  LDC.64 R6, c[0x0][0x390] ;  /* 0x0000e400ff067b82 */ /* 0x000ee20000000a00 */
[----:B0-----:R-:W-:-:S06]  /*00c0*/  IMAD.WIDE R2, R9, 0x4, R2 ;  /* 0x0000000409027825 */ /* 0x001fcc00078e0202 */
[----:B-1----:R-:W4:Y:S01]  /*00d0*/  LDG.E R2, desc[UR4][R2.64] ;  /* 0x0000000402027981 */ /* 0x002f22000c1e1900 */
[----:B--2---:R-:W-:-:S06]  /*00e0*/  IMAD.WIDE R4, R9, 0x4, R4 ;  /* 0x0000000409047825 */ /* 0x004fcc00078e0204 */
[----:B------:R-:W4:Y:S01]  /*00f0*/  LDG.E R5, desc[UR4][R4.64] ;  /* 0x0000000404057981 */ /* 0x000f22000c1e1900 */
[----:B---3--:R-:W-:Y:S01]  /*0100*/  IMAD.WIDE R6, R9, 0x4, R6 ;  /* 0x0000000409067825 */ /* 0x008fe200078e0206 */
[----:B----4-:R-:W-:-:S05]  /*0110*/  IADD3 R9, PT, PT, R2, R5, RZ ;  /* 0x0000000502097210 */ /* 0x010fca0007ffe0ff */
[----:B------:R-:W-:Y:S01]  /*0120*/  STG.E desc[UR4][R6.64], R9 ;  /* 0x0000000906007986 */ /* 0x000fe2000c101904 */
[----:B------:R-:W-:Y:S05]  /*0130*/  EXIT ;  /* 0x000000000000794d */ /* 0x000fea0003800000 */
.L_x_0:
[----:B------:R-:W-:-:S00]  /*0140*/  BRA `(.L_x_0) ;  /* 0xfffffffc00fc7947 */ /* 0x000fc0000383ffff */
[----:B------:R-:W-:-:S00]  /*0150*/  NOP ;  /* 0x0000000000007918 */ /* 0x000fc00000000000 */
        /* <DEDUP_REMOVED lines=10> */
.L_x_1:


//--------------------- .nv.shared.reserved.0     --------------------------
	.section	.nv.shared.reserved.0,"aw",@nobits
	.weak		__nv_reservedSMEM_offset_0_alias
	.size		__nv_reservedSMEM_offset_0_alias, 0, 64
	.other		__nv_reservedSMEM_offset_0_alias,@"STO_CUDA_RESERVED_SHARED STV_DEFAULT"
__nv_reservedSMEM_offset_0_alias:
	.zero		0
	.zero		64


//--------------------- .nv.constant0._Z12addVectorGPUPiS_S_i --------------------------
	.section	.nv.constant0._Z12addVectorGPUPiS_S_i,"a",@progbits
	.sectionflags	@""
	.align	4
.nv.constant0._Z12addVectorGPUPiS_S_i:
	.zero		924


//--------------------- SYMBOLS --------------------------

	.type		.nv.reservedSmem.offset0,@object
	.size		.nv.reservedSmem.offset0,0x4
